//
// Generated by NVIDIA NVVM Compiler
//
// Compiler Build ID: CL-36424714
// Cuda compilation tools, release 13.0, V13.0.88
// Based on NVVM 20.0.0
//

.version 9.0
.target sm_100
.address_size 64

	// .globl	add_d

.visible .entry add_d(
	.param .f64 add_d_param_0,
	.param .u64 .ptr .align 1 add_d_param_1,
	.param .u32 add_d_param_2,
	.param .f64 add_d_param_3,
	.param .u64 .ptr .align 1 add_d_param_4,
	.param .u32 add_d_param_5,
	.param .u64 .ptr .align 1 add_d_param_6,
	.param .u32 add_d_param_7
)
{
	.reg .pred 	%p<2>;
	.reg .b32 	%r<12>;
	.reg .b64 	%rd<13>;
	.reg .b64 	%fd<7>;

	ld.param.f64 	%fd1, [add_d_param_0];
	ld.param.u64 	%rd1, [add_d_param_1];
	ld.param.u32 	%r2, [add_d_param_2];
	ld.param.f64 	%fd2, [add_d_param_3];
	ld.param.u64 	%rd2, [add_d_param_4];
	ld.param.u32 	%r3, [add_d_param_5];
	ld.param.u64 	%rd3, [add_d_param_6];
	ld.param.u32 	%r4, [add_d_param_7];
	mov.u32 	%r5, %ntid.x;
	mov.u32 	%r6, %ctaid.x;
	mov.u32 	%r7, %tid.x;
	mad.lo.s32 	%r1, %r5, %r6, %r7;
	max.s32 	%r8, %r2, %r3;
	setp.ge.s32 	%p1, %r1, %r8;
	@%p1 bra 	$L__BB0_2;
	cvta.to.global.u64 	%rd4, %rd1;
	cvta.to.global.u64 	%rd5, %rd2;
	cvta.to.global.u64 	%rd6, %rd3;
	rem.s32 	%r9, %r1, %r2;
	rem.s32 	%r10, %r1, %r3;
	rem.s32 	%r11, %r1, %r4;
	mul.wide.s32 	%rd7, %r9, 8;
	add.s64 	%rd8, %rd4, %rd7;
	ld.global.f64 	%fd3, [%rd8];
	mul.wide.s32 	%rd9, %r10, 8;
	add.s64 	%rd10, %rd5, %rd9;
	ld.global.f64 	%fd4, [%rd10];
	mul.f64 	%fd5, %fd2, %fd4;
	fma.rn.f64 	%fd6, %fd1, %fd3, %fd5;
	mul.wide.s32 	%rd11, %r11, 8;
	add.s64 	%rd12, %rd6, %rd11;
	st.global.f64 	[%rd12], %fd6;
$L__BB0_2:
	ret;

}
	// .globl	add_f
.visible .entry add_f(
	.param .f32 add_f_param_0,
	.param .u64 .ptr .align 1 add_f_param_1,
	.param .u32 add_f_param_2,
	.param .f32 add_f_param_3,
	.param .u64 .ptr .align 1 add_f_param_4,
	.param .u32 add_f_param_5,
	.param .u64 .ptr .align 1 add_f_param_6,
	.param .u32 add_f_param_7
)
{
	.reg .pred 	%p<2>;
	.reg .b32 	%r<12>;
	.reg .b32 	%f<7>;
	.reg .b64 	%rd<13>;

	ld.param.f32 	%f1, [add_f_param_0];
	ld.param.u64 	%rd1, [add_f_param_1];
	ld.param.u32 	%r2, [add_f_param_2];
	ld.param.f32 	%f2, [add_f_param_3];
	ld.param.u64 	%rd2, [add_f_param_4];
	ld.param.u32 	%r3, [add_f_param_5];
	ld.param.u64 	%rd3, [add_f_param_6];
	ld.param.u32 	%r4, [add_f_param_7];
	mov.u32 	%r5, %ntid.x;
	mov.u32 	%r6, %ctaid.x;
	mov.u32 	%r7, %tid.x;
	mad.lo.s32 	%r1, %r5, %r6, %r7;
	max.s32 	%r8, %r2, %r3;
	setp.ge.s32 	%p1, %r1, %r8;
	@%p1 bra 	$L__BB1_2;
	cvta.to.global.u64 	%rd4, %rd1;
	cvta.to.global.u64 	%rd5, %rd2;
	cvta.to.global.u64 	%rd6, %rd3;
	rem.s32 	%r9, %r1, %r2;
	rem.s32 	%r10, %r1, %r3;
	rem.s32 	%r11, %r1, %r4;
	mul.wide.s32 	%rd7, %r9, 4;
	add.s64 	%rd8, %rd4, %rd7;
	ld.global.f32 	%f3, [%rd8];
	mul.wide.s32 	%rd9, %r10, 4;
	add.s64 	%rd10, %rd5, %rd9;
	ld.global.f32 	%f4, [%rd10];
	mul.f32 	%f5, %f2, %f4;
	fma.rn.f32 	%f6, %f1, %f3, %f5;
	mul.wide.s32 	%rd11, %r11, 4;
	add.s64 	%rd12, %rd6, %rd11;
	st.global.f32 	[%rd12], %f6;
$L__BB1_2:
	ret;

}


// ===== COMPILED SASS (sm_100) =====

	.target	sm_100

	.elftype	@"ET_EXEC"


//--------------------- .note.nv.tkinfo           --------------------------
	.section	.note.nv.tkinfo,"",@"SHT_NOTE"
	.sectionflags	@"SHF_NOTE_NV_TKINFO"
	.tkinfo
        /*0018*/ 	.word	0x00000002
        /*0030*/ 	.string	""
        /*0030*/ 	.string	"ptxas"
        /*0030*/ 	.string	"Cuda compilation tools, release 13.0, V13.0.88"
        /*0030*/ 	.string	"Build cuda_13.0.r13.0/compiler.36424714_0"
        /*0030*/ 	.string	"-arch sm_100 -m 64 "



//--------------------- .note.nv.cuinfo           --------------------------
	.section	.note.nv.cuinfo,"",@"SHT_NOTE"
	.sectionflags	@"SHF_NOTE_NV_CUINFO"
        /*0018*/ 	.short	0x0002
        /*001a*/ 	.short	0x0064
        /*001c*/ 	.short	0x0082
	.zero		2


//--------------------- .nv.info                  --------------------------
	.section	.nv.info,"",@"SHT_CUDA_INFO"
	.align	4


	//----- nvinfo : EIATTR_REGCOUNT
	.align		4
        /*0000*/ 	.byte	0x04, 0x2f
        /*0002*/ 	.short	(.L_1 - .L_0)
	.align		4
.L_0:
        /*0004*/ 	.word	index@(add_d)
        /*0008*/ 	.word	0x00000010


	//----- nvinfo : EIATTR_FRAME_SIZE
	.align		4
.L_1:
        /*000c*/ 	.byte	0x04, 0x11
        /*000e*/ 	.short	(.L_3 - .L_2)
	.align		4
.L_2:
        /*0010*/ 	.word	index@(add_d)
        /*0014*/ 	.word	0x00000000


	//----- nvinfo : EIATTR_REGCOUNT
	.align		4
.L_3:
        /*0018*/ 	.byte	0x04, 0x2f
        /*001a*/ 	.short	(.L_5 - .L_4)
	.align		4
.L_4:
        /*001c*/ 	.word	index@(add_f)
        /*0020*/ 	.word	0x00000012


	//----- nvinfo : EIATTR_FRAME_SIZE
	.align		4
.L_5:
        /*0024*/ 	.byte	0x04, 0x11
        /*0026*/ 	.short	(.L_7 - .L_6)
	.align		4
.L_6:
        /*0028*/ 	.word	index@(add_f)
        /*002c*/ 	.word	0x00000000


	//----- nvinfo : EIATTR_MIN_STACK_SIZE
	.align		4
.L_7:
        /*0030*/ 	.byte	0x04, 0x12
        /*0032*/ 	.short	(.L_9 - .L_8)
	.align		4
.L_8:
        /*0034*/ 	.word	index@(add_f)
        /*0038*/ 	.word	0x00000000


	//----- nvinfo : EIATTR_MIN_STACK_SIZE
	.align		4
.L_9:
        /*003c*/ 	.byte	0x04, 0x12
        /*003e*/ 	.short	(.L_11 - .L_10)
	.align		4
.L_10:
        /*0040*/ 	.word	index@(add_d)
        /*0044*/ 	.word	0x00000000
.L_11:


//--------------------- .nv.compat                --------------------------
	.section	.nv.compat,"",@"SHT_CUDA_COMPAT_INFO"
	.align	4
        /*0000*/ 	.byte	0x02, 0x09, 0x00, 0x00, 0x02, 0x02, 0x01, 0x00, 0x02, 0x05, 0x05, 0x00, 0x03, 0x07, 0x01, 0x01
        /*0010*/ 	.byte	0x02, 0x03, 0x00, 0x00, 0x02, 0x06, 0x01, 0x00, 0x04, 0x0b, 0x08, 0x00, 0x01, 0x00, 0x00, 0x00
        /*0020*/ 	.byte	0x00, 0x00, 0x00, 0x00


//--------------------- .nv.info.add_f            --------------------------
	.section	.nv.info.add_f,"",@"SHT_CUDA_INFO"
	.sectionflags	@""
	.align	4


	//----- nvinfo : EIATTR_CUDA_API_VERSION
	.align		4
        /*0000*/ 	.byte	0x04, 0x37
        /*0002*/ 	.short	(.L_13 - .L_12)
.L_12:
        /*0004*/ 	.word	0x00000082


	//----- nvinfo : EIATTR_KPARAM_INFO
	.align		4
.L_13:
        /*0008*/ 	.byte	0x04, 0x17
        /*000a*/ 	.short	(.L_15 - .L_14)
.L_14:
        /*000c*/ 	.word	0x00000000
        /*0010*/ 	.short	0x0007
        /*0012*/ 	.short	0x0030
        /*0014*/ 	.byte	0x00, 0xf0, 0x11, 0x00


	//----- nvinfo : EIATTR_KPARAM_INFO
	.align		4
.L_15:
        /*0018*/ 	.byte	0x04, 0x17
        /*001a*/ 	.short	(.L_17 - .L_16)
.L_16:
        /*001c*/ 	.word	0x00000000
        /*0020*/ 	.short	0x0006
        /*0022*/ 	.short	0x0028
        /*0024*/ 	.byte	0x00, 0xf5, 0x21, 0x00


	//----- nvinfo : EIATTR_KPARAM_INFO
	.align		4
.L_17:
        /*0028*/ 	.byte	0x04, 0x17
        /*002a*/ 	.short	(.L_19 - .L_18)
.L_18:
        /*002c*/ 	.word	0x00000000
        /*0030*/ 	.short	0x0005
        /*0032*/ 	.short	0x0020
        /*0034*/ 	.byte	0x00, 0xf0, 0x11, 0x00


	//----- nvinfo : EIATTR_KPARAM_INFO
	.align		4
.L_19:
        /*0038*/ 	.byte	0x04, 0x17
        /*003a*/ 	.short	(.L_21 - .L_20)
.L_20:
        /*003c*/ 	.word	0x00000000
        /*0040*/ 	.short	0x0004
        /*0042*/ 	.short	0x0018
        /*0044*/ 	.byte	0x00, 0xf5, 0x21, 0x00


	//----- nvinfo : EIATTR_KPARAM_INFO
	.align		4
.L_21:
        /*0048*/ 	.byte	0x04, 0x17
        /*004a*/ 	.short	(.L_23 - .L_22)
.L_22:
        /*004c*/ 	.word	0x00000000
        /*0050*/ 	.short	0x0003
        /*0052*/ 	.short	0x0014
        /*0054*/ 	.byte	0x00, 0xf0, 0x11, 0x00


	//----- nvinfo : EIATTR_KPARAM_INFO
	.align		4
.L_23:
        /*0058*/ 	.byte	0x04, 0x17
        /*005a*/ 	.short	(.L_25 - .L_24)
.L_24:
        /*005c*/ 	.word	0x00000000
        /*0060*/ 	.short	0x0002
        /*0062*/ 	.short	0x0010
        /*0064*/ 	.byte	0x00, 0xf0, 0x11, 0x00


	//----- nvinfo : EIATTR_KPARAM_INFO
	.align		4
.L_25:
        /*0068*/ 	.byte	0x04, 0x17
        /*006a*/ 	.short	(.L_27 - .L_26)
.L_26:
        /*006c*/ 	.word	0x00000000
        /*0070*/ 	.short	0x0001
        /*0072*/ 	.short	0x0008
        /*0074*/ 	.byte	0x00, 0xf5, 0x21, 0x00


	//----- nvinfo : EIATTR_KPARAM_INFO
	.align		4
.L_27:
        /*0078*/ 	.byte	0x04, 0x17
        /*007a*/ 	.short	(.L_29 - .L_28)
.L_28:
        /*007c*/ 	.word	0x00000000
        /*0080*/ 	.short	0x0000
        /*0082*/ 	.short	0x0000
        /*0084*/ 	.byte	0x00, 0xf0, 0x11, 0x00


	//----- nvinfo : EIATTR_SPARSE_MMA_MASK
	.align		4
.L_29:
        /*0088*/ 	.byte	0x03, 0x50
        /*008a*/ 	.short	0x0000


	//----- nvinfo : EIATTR_MAXREG_COUNT
	.align		4
        /*008c*/ 	.byte	0x03, 0x1b
        /*008e*/ 	.short	0x00ff


	//----- nvinfo : EIATTR_MERCURY_ISA_VERSION
	.align		4
        /*0090*/ 	.byte	0x03, 0x5f
        /*0092*/ 	.short	0x0101


	//----- nvinfo : EIATTR_VRC_CTA_INIT_COUNT
	.align		4
        /*0094*/ 	.byte	0x02, 0x4a
	.zero		1
	.zero		1


	//----- nvinfo : EIATTR_EXIT_INSTR_OFFSETS
	.align		4
        /*0098*/ 	.byte	0x04, 0x1c
        /*009a*/ 	.short	(.L_31 - .L_30)


	//   ....[0]....
.L_30:
        /*009c*/ 	.word	0x00000090


	//   ....[1]....
        /*00a0*/ 	.word	0x00000540


	//----- nvinfo : EIATTR_CBANK_PARAM_SIZE
	.align		4
.L_31:
        /*00a4*/ 	.byte	0x03, 0x19
        /*00a6*/ 	.short	0x0034


	//----- nvinfo : EIATTR_PARAM_CBANK
	.align		4
        /*00a8*/ 	.byte	0x04, 0x0a
        /*00aa*/ 	.short	(.L_33 - .L_32)
	.align		4
.L_32:
        /*00ac*/ 	.word	index@(.nv.constant0.add_f)
        /*00b0*/ 	.short	0x0380
        /*00b2*/ 	.short	0x0034


	//----- nvinfo : EIATTR_SW_WAR
	.align		4
.L_33:
        /*00b4*/ 	.byte	0x04, 0x36
        /*00b6*/ 	.short	(.L_35 - .L_34)
.L_34:
        /*00b8*/ 	.word	0x00000008
.L_35:


//--------------------- .nv.info.add_d            --------------------------
	.section	.nv.info.add_d,"",@"SHT_CUDA_INFO"
	.sectionflags	@""
	.align	4


	//----- nvinfo : EIATTR_CUDA_API_VERSION
	.align		4
        /*0000*/ 	.byte	0x04, 0x37
        /*0002*/ 	.short	(.L_37 - .L_36)
.L_36:
        /*0004*/ 	.word	0x00000082


	//----- nvinfo : EIATTR_KPARAM_INFO
	.align		4
.L_37:
        /*0008*/ 	.byte	0x04, 0x17
        /*000a*/ 	.short	(.L_39 - .L_38)
.L_38:
        /*000c*/ 	.word	0x00000000
        /*0010*/ 	.short	0x0007
        /*0012*/ 	.short	0x0038
        /*0014*/ 	.byte	0x00, 0xf0, 0x11, 0x00


	//----- nvinfo : EIATTR_KPARAM_INFO
	.align		4
.L_39:
        /*0018*/ 	.byte	0x04, 0x17
        /*001a*/ 	.short	(.L_41 - .L_40)
.L_40:
        /*001c*/ 	.word	0x00000000
        /*0020*/ 	.short	0x0006
        /*0022*/ 	.short	0x0030
        /*0024*/ 	.byte	0x00, 0xf5, 0x21, 0x00


	//----- nvinfo : EIATTR_KPARAM_INFO
	.align		4
.L_41:
        /*0028*/ 	.byte	0x04, 0x17
        /*002a*/ 	.short	(.L_43 - .L_42)
.L_42:
        /*002c*/ 	.word	0x00000000
        /*0030*/ 	.short	0x0005
        /*0032*/ 	.short	0x0028
        /*0034*/ 	.byte	0x00, 0xf0, 0x11, 0x00


	//----- nvinfo : EIATTR_KPARAM_INFO
	.align		4
.L_43:
        /*0038*/ 	.byte	0x04, 0x17
        /*003a*/ 	.short	(.L_45 - .L_44)
.L_44:
        /*003c*/ 	.word	0x00000000
        /*0040*/ 	.short	0x0004
        /*0042*/ 	.short	0x0020
        /*0044*/ 	.byte	0x00, 0xf5, 0x21, 0x00


	//----- nvinfo : EIATTR_KPARAM_INFO
	.align		4
.L_45:
        /*0048*/ 	.byte	0x04, 0x17
        /*004a*/ 	.short	(.L_47 - .L_46)
.L_46:
        /*004c*/ 	.word	0x00000000
        /*0050*/ 	.short	0x0003
        /*0052*/ 	.short	0x0018
        /*0054*/ 	.byte	0x00, 0xf0, 0x21, 0x00


	//----- nvinfo : EIATTR_KPARAM_INFO
	.align		4
.L_47:
        /*0058*/ 	.byte	0x04, 0x17
        /*005a*/ 	.short	(.L_49 - .L_48)
.L_48:
        /*005c*/ 	.word	0x00000000
        /*0060*/ 	.short	0x0002
        /*0062*/ 	.short	0x0010
        /*0064*/ 	.byte	0x00, 0xf0, 0x11, 0x00


	//----- nvinfo : EIATTR_KPARAM_INFO
	.align		4
.L_49:
        /*0068*/ 	.byte	0x04, 0x17
        /*006a*/ 	.short	(.L_51 - .L_50)
.L_50:
        /*006c*/ 	.word	0x00000000
        /*0070*/ 	.short	0x0001
        /*0072*/ 	.short	0x0008
        /*0074*/ 	.byte	0x00, 0xf5, 0x21, 0x00


	//----- nvinfo : EIATTR_KPARAM_INFO
	.align		4
.L_51:
        /*0078*/ 	.byte	0x04, 0x17
        /*007a*/ 	.short	(.L_53 - .L_52)
.L_52:
        /*007c*/ 	.word	0x00000000
        /*0080*/ 	.short	0x0000
        /*0082*/ 	.short	0x0000
        /*0084*/ 	.byte	0x00, 0xf0, 0x21, 0x00


	//----- nvinfo : EIATTR_SPARSE_MMA_MASK
	.align		4
.L_53:
        /*0088*/ 	.byte	0x03, 0x50
        /*008a*/ 	.short	0x0000


	//----- nvinfo : EIATTR_MAXREG_COUNT
	.align		4
        /*008c*/ 	.byte	0x03, 0x1b
        /*008e*/ 	.short	0x00ff


	//----- nvinfo : EIATTR_MERCURY_ISA_VERSION
	.align		4
        /*0090*/ 	.byte	0x03, 0x5f
        /*0092*/ 	.short	0x0101


	//----- nvinfo : EIATTR_VRC_CTA_INIT_COUNT
	.align		4
        /*0094*/ 	.byte	0x02, 0x4a
	.zero		1
	.zero		1


	//----- nvinfo : EIATTR_EXIT_INSTR_OFFSETS
	.align		4
        /*0098*/ 	.byte	0x04, 0x1c
        /*009a*/ 	.short	(.L_55 - .L_54)


	//   ....[0]....
.L_54:
        /*009c*/ 	.word	0x00000090


	//   ....[1]....
        /*00a0*/ 	.word	0x00000550


	//----- nvinfo : EIATTR_CBANK_PARAM_SIZE
	.align		4
.L_55:
        /*00a4*/ 	.byte	0x03, 0x19
        /*00a6*/ 	.short	0x003c


	//----- nvinfo : EIATTR_PARAM_CBANK
	.align		4
        /*00a8*/ 	.byte	0x04, 0x0a
        /*00aa*/ 	.short	(.L_57 - .L_56)
	.align		4
.L_56:
        /*00ac*/ 	.word	index@(.nv.constant0.add_d)
        /*00b0*/ 	.short	0x0380
        /*00b2*/ 	.short	0x003c


	//----- nvinfo : EIATTR_SW_WAR
	.align		4
.L_57:
        /*00b4*/ 	.byte	0x04, 0x36
        /*00b6*/ 	.short	(.L_59 - .L_58)
.L_58:
        /*00b8*/ 	.word	0x00000008
.L_59:


//--------------------- .nv.callgraph             --------------------------
	.section	.nv.callgraph,"",@"SHT_CUDA_CALLGRAPH"
	.align	4
	.sectionentsize	8
	.align		4
        /*0000*/ 	.word	0x00000000
	.align		4
        /*0004*/ 	.word	0xffffffff
	.align		4
        /*0008*/ 	.word	0x00000000
	.align		4
        /*000c*/ 	.word	0xfffffffe
	.align		4
        /*0010*/ 	.word	0x00000000
	.align		4
        /*0014*/ 	.word	0xfffffffd
	.align		4
        /*0018*/ 	.word	0x00000000
	.align		4
        /*001c*/ 	.word	0xfffffffc


//--------------------- .text.add_f               --------------------------
	.section	.text.add_f,"ax",@progbits
	.align	128
        .global         add_f
        .type           add_f,@function
        .size           add_f,(.L_x_2 - add_f)
        .other          add_f,@"STO_CUDA_ENTRY STV_DEFAULT"
add_f:
.text.add_f:
[----:B------:R-:W-:Y:S01]  /*0000*/  LDC R1, c[0x0][0x37c] ;  /* 0x0000df00ff017b82 */ /* 0x000fe20000000800 */
[----:B------:R-:W0:Y:S07]  /*0010*/  S2R R4, SR_CTAID.X ;  /* 0x0000000000047919 */ /* 0x000e2e0000002500 */
[----:B------:R-:W1:Y:S01]  /*0020*/  LDC R3, c[0x0][0x390] ;  /* 0x0000e400ff037b82 */ /* 0x000e620000000800 */
[----:B------:R-:W0:Y:S01]  /*0030*/  LDCU UR4, c[0x0][0x360] ;  /* 0x00006c00ff0477ac */ /* 0x000e220008000800 */
[----:B------:R-:W0:Y:S06]  /*0040*/  S2R R5, SR_TID.X ;  /* 0x0000000000057919 */ /* 0x000e2c0000002100 */
[----:B------:R-:W1:Y:S01]  /*0050*/  LDC R2, c[0x0][0x3a0] ;  /* 0x0000e800ff027b82 */ /* 0x000e620000000800 */
[----:B0-----:R-:W-:Y:S01]  /*0060*/  IMAD R4, R4, UR4, R5 ;  /* 0x0000000404047c24 */ /* 0x001fe2000f8e0205 */
[----:B-1----:R-:W-:-:S04]  /*0070*/  VIMNMX R5, PT, PT, R3, R2, !PT ;  /* 0x0000000203057248 */ /* 0x002fc80007fe0100 */
[----:B------:R-:W-:-:S13]  /*0080*/  ISETP.GE.AND P0, PT, R4, R5, PT ;  /* 0x000000050400720c */ /* 0x000fda0003f06270 */
[----:B------:R-:W-:Y:S05]  /*0090*/  @P0 EXIT ;  /* 0x000000000000094d */ /* 0x000fea0003800000 */
[----:B------:R-:W-:Y:S01]  /*00a0*/  IABS R7, R3 ;  /* 0x0000000300077213 */ /* 0x000fe20000000000 */
[----:B------:R-:W0:Y:S01]  /*00b0*/  LDCU.64 UR4, c[0x0][0x358] ;  /* 0x00006b00ff0477ac */ /* 0x000e220008000a00 */
[----:B------:R-:W-:Y:S02]  /*00c0*/  IABS R5, R2 ;  /* 0x0000000200057213 */ /* 0x000fe40000000000 */
[----:B------:R-:W1:Y:S01]  /*00d0*/  I2F.RP R0, R7 ;  /* 0x0000000700007306 */ /* 0x000e620000209400 */
[----:B------:R-:W2:Y:S01]  /*00e0*/  LDCU UR6, c[0x0][0x394] ;  /* 0x00007280ff0677ac */ /* 0x000ea20008000800 */
[----:B------:R-:W3:Y:S06]  /*00f0*/  LDCU UR7, c[0x0][0x380] ;  /* 0x00007000ff0777ac */ /* 0x000eec0008000800 */
[----:B------:R-:W4:Y:S08]  /*0100*/  I2F.RP R6, R5 ;  /* 0x0000000500067306 */ /* 0x000f300000209400 */
[----:B-1----:R-:W1:Y:S08]  /*0110*/  MUFU.RCP R0, R0 ;  /* 0x0000000000007308 */ /* 0x002e700000001000 */
[----:B----4-:R-:W4:Y:S01]  /*0120*/  MUFU.RCP R6, R6 ;  /* 0x0000000600067308 */ /* 0x010f220000001000 */
[----:B-1----:R-:W-:-:S02]  /*0130*/  IADD3 R10, PT, PT, R0, 0xffffffe, RZ ;  /* 0x0ffffffe000a7810 */ /* 0x002fc40007ffe0ff */
[----:B------:R-:W-:-:S05]  /*0140*/  IABS R0, R4 ;  /* 0x0000000400007213 */ /* 0x000fca0000000000 */
[----:B------:R1:W5:Y:S01]  /*0150*/  F2I.FTZ.U32.TRUNC.NTZ R11, R10 ;  /* 0x0000000a000b7305 */ /* 0x000362000021f000 */
[----:B----4-:R-:W-:-:S07]  /*0160*/  VIADD R8, R6, 0xffffffe ;  /* 0x0ffffffe06087836 */ /* 0x010fce0000000000 */
[----:B------:R4:W0:Y:S01]  /*0170*/  F2I.FTZ.U32.TRUNC.NTZ R9, R8 ;  /* 0x0000000800097305 */ /* 0x000822000021f000 */
[----:B-1----:R-:W-:Y:S01]  /*0180*/  HFMA2 R10, -RZ, RZ, 0, 0 ;  /* 0x00000000ff0a7431 */ /* 0x002fe200000001ff */
[----:B-----5:R-:W-:Y:S01]  /*0190*/  IADD3 R12, PT, PT, RZ, -R11, RZ ;  /* 0x8000000bff0c7210 */ /* 0x020fe20007ffe0ff */
[----:B----4-:R-:W-:-:S04]  /*01a0*/  IMAD.MOV.U32 R8, RZ, RZ, RZ ;  /* 0x000000ffff087224 */ /* 0x010fc800078e00ff */
[----:B------:R-:W-:Y:S02]  /*01b0*/  IMAD R13, R12, R7, RZ ;  /* 0x000000070c0d7224 */ /* 0x000fe400078e02ff */
[----:B0-----:R-:W-:Y:S02]  /*01c0*/  IMAD.MOV R14, RZ, RZ, -R9 ;  /* 0x000000ffff0e7224 */ /* 0x001fe400078e0a09 */
[----:B------:R-:W-:-:S04]  /*01d0*/  IMAD.HI.U32 R11, R11, R13, R10 ;  /* 0x0000000d0b0b7227 */ /* 0x000fc800078e000a */
[----:B------:R-:W-:Y:S02]  /*01e0*/  IMAD R15, R14, R5, RZ ;  /* 0x000000050e0f7224 */ /* 0x000fe400078e02ff */
[----:B------:R-:W-:-:S04]  /*01f0*/  IMAD.HI.U32 R11, R11, R0, RZ ;  /* 0x000000000b0b7227 */ /* 0x000fc800078e00ff */
[----:B------:R-:W-:Y:S01]  /*0200*/  IMAD.HI.U32 R9, R9, R15, R8 ;  /* 0x0000000f09097227 */ /* 0x000fe200078e0008 */
[----:B------:R-:W-:-:S05]  /*0210*/  IADD3 R11, PT, PT, -R11, RZ, RZ ;  /* 0x000000ff0b0b7210 */ /* 0x000fca0007ffe1ff */
[----:B------:R-:W-:-:S04]  /*0220*/  IMAD.HI.U32 R9, R9, R0, RZ ;  /* 0x0000000009097227 */ /* 0x000fc800078e00ff */
[----:B------:R-:W-:Y:S02]  /*0230*/  IMAD.MOV R9, RZ, RZ, -R9 ;  /* 0x000000ffff097224 */ /* 0x000fe400078e0a09 */
[--C-:B------:R-:W-:Y:S02]  /*0240*/  IMAD R6, R7, R11, R0.reuse ;  /* 0x0000000b07067224 */ /* 0x100fe400078e0200 */
[----:B------:R-:W-:Y:S01]  /*0250*/  IMAD R12, R5, R9, R0 ;  /* 0x00000009050c7224 */ /* 0x000fe200078e0200 */
[----:B------:R-:W0:Y:S02]  /*0260*/  LDC.64 R10, c[0x0][0x398] ;  /* 0x0000e600ff0a7b82 */ /* 0x000e240000000a00 */
[----:B------:R-:W-:Y:S02]  /*0270*/  ISETP.GT.U32.AND P0, PT, R7, R6, PT ;  /* 0x000000060700720c */ /* 0x000fe40003f04070 */
[----:B------:R-:W-:-:S04]  /*0280*/  ISETP.GT.U32.AND P1, PT, R5, R12, PT ;  /* 0x0000000c0500720c */ /* 0x000fc80003f24070 */
[----:B------:R-:W1:Y:S07]  /*0290*/  LDC.64 R8, c[0x0][0x388] ;  /* 0x0000e200ff087b82 */ /* 0x000e6e0000000a00 */
[----:B------:R-:W-:Y:S02]  /*02a0*/  @!P0 IADD3 R6, PT, PT, R6, -R7, RZ ;  /* 0x8000000706068210 */ /* 0x000fe40007ffe0ff */
[----:B------:R-:W-:Y:S01]  /*02b0*/  @!P1 IMAD.IADD R12, R12, 0x1, -R5 ;  /* 0x000000010c0c9824 */ /* 0x000fe200078e0a05 */
[----:B------:R-:W-:-:S02]  /*02c0*/  ISETP.GE.AND P0, PT, R4, RZ, PT ;  /* 0x000000ff0400720c */ /* 0x000fc40003f06270 */
[----:B------:R-:W-:Y:S02]  /*02d0*/  ISETP.GT.U32.AND P2, PT, R7, R6, PT ;  /* 0x000000060700720c */ /* 0x000fe40003f44070 */
[----:B------:R-:W-:Y:S02]  /*02e0*/  ISETP.GT.U32.AND P3, PT, R5, R12, PT ;  /* 0x0000000c0500720c */ /* 0x000fe40003f64070 */
[----:B------:R-:W-:-:S09]  /*02f0*/  ISETP.NE.AND P1, PT, R2, RZ, PT ;  /* 0x000000ff0200720c */ /* 0x000fd20003f25270 */
[----:B------:R-:W-:Y:S02]  /*0300*/  @!P2 IADD3 R6, PT, PT, R6, -R7, RZ ;  /* 0x800000070606a210 */ /* 0x000fe40007ffe0ff */
[----:B------:R-:W-:Y:S01]  /*0310*/  ISETP.NE.AND P2, PT, R3, RZ, PT ;  /* 0x000000ff0300720c */ /* 0x000fe20003f45270 */
[----:B------:R-:W-:Y:S01]  /*0320*/  @!P3 IMAD.IADD R12, R12, 0x1, -R5 ;  /* 0x000000010c0cb824 */ /* 0x000fe200078e0a05 */
[----:B------:R-:W-:-:S03]  /*0330*/  @!P0 IADD3 R6, PT, PT, -R6, RZ, RZ ;  /* 0x000000ff06068210 */ /* 0x000fc60007ffe1ff */
[----:B------:R-:W-:Y:S01]  /*0340*/  @!P0 IMAD.MOV R12, RZ, RZ, -R12 ;  /* 0x000000ffff0c8224 */ /* 0x000fe200078e0a0c */
[----:B------:R-:W-:-:S05]  /*0350*/  @!P1 LOP3.LUT R12, RZ, R2, RZ, 0x33, !PT ;  /* 0x00000002ff0c9212 */ /* 0x000fca00078e33ff */
[----:B0-----:R-:W-:Y:S02]  /*0360*/  IMAD.WIDE R4, R12, 0x4, R10 ;  /* 0x000000040c047825 */ /* 0x001fe400078e020a */
[----:B------:R-:W-:Y:S01]  /*0370*/  @!P2 LOP3.LUT R6, RZ, R3, RZ, 0x33, !PT ;  /* 0x00000003ff06a212 */ /* 0x000fe200078e33ff */
[----:B------:R-:W0:Y:S03]  /*0380*/  LDC R10, c[0x0][0x3b0] ;  /* 0x0000ec00ff0a7b82 */ /* 0x000e260000000800 */
[----:B------:R-:W2:Y:S01]  /*0390*/  LDG.E R4, desc[UR4][R4.64] ;  /* 0x0000000404047981 */ /* 0x000ea2000c1e1900 */
[----:B-1----:R-:W-:-:S05]  /*03a0*/  IMAD.WIDE R2, R6, 0x4, R8 ;  /* 0x0000000406027825 */ /* 0x002fca00078e0208 */
[----:B------:R1:W3:Y:S02]  /*03b0*/  LDG.E R9, desc[UR4][R2.64] ;  /* 0x0000000402097981 */ /* 0x0002e4000c1e1900 */
[----:B-1----:R-:W1:Y:S01]  /*03c0*/  LDC.64 R2, c[0x0][0x3a8] ;  /* 0x0000ea00ff027b82 */ /* 0x002e620000000a00 */
[----:B0-----:R-:W-:-:S04]  /*03d0*/  IABS R11, R10 ;  /* 0x0000000a000b7213 */ /* 0x001fc80000000000 */
[----:B------:R-:W0:Y:S08]  /*03e0*/  I2F.RP R8, R11 ;  /* 0x0000000b00087306 */ /* 0x000e300000209400 */
[----:B0-----:R-:W0:Y:S02]  /*03f0*/  MUFU.RCP R8, R8 ;  /* 0x0000000800087308 */ /* 0x001e240000001000 */
[----:B0-----:R-:W-:-:S06]  /*0400*/  VIADD R6, R8, 0xffffffe ;  /* 0x0ffffffe08067836 */ /* 0x001fcc0000000000 */
[----:B------:R0:W4:Y:S02]  /*0410*/  F2I.FTZ.U32.TRUNC.NTZ R7, R6 ;  /* 0x0000000600077305 */ /* 0x000124000021f000 */
[----:B0-----:R-:W-:Y:S01]  /*0420*/  IMAD.MOV.U32 R6, RZ, RZ, RZ ;  /* 0x000000ffff067224 */ /* 0x001fe200078e00ff */
[----:B----4-:R-:W-:-:S05]  /*0430*/  IADD3 R12, PT, PT, RZ, -R7, RZ ;  /* 0x80000007ff0c7210 */ /* 0x010fca0007ffe0ff */
[----:B------:R-:W-:-:S04]  /*0440*/  IMAD R5, R12, R11, RZ ;  /* 0x0000000b0c057224 */ /* 0x000fc800078e02ff */
[----:B------:R-:W-:-:S06]  /*0450*/  IMAD.HI.U32 R7, R7, R5, R6 ;  /* 0x0000000507077227 */ /* 0x000fcc00078e0006 */
[----:B------:R-:W-:-:S05]  /*0460*/  IMAD.HI.U32 R7, R7, R0, RZ ;  /* 0x0000000007077227 */ /* 0x000fca00078e00ff */
[----:B------:R-:W-:-:S05]  /*0470*/  IADD3 R7, PT, PT, -R7, RZ, RZ ;  /* 0x000000ff07077210 */ /* 0x000fca0007ffe1ff */
[----:B------:R-:W-:-:S05]  /*0480*/  IMAD R0, R11, R7, R0 ;  /* 0x000000070b007224 */ /* 0x000fca00078e0200 */
[----:B------:R-:W-:-:S13]  /*0490*/  ISETP.GT.U32.AND P1, PT, R11, R0, PT ;  /* 0x000000000b00720c */ /* 0x000fda0003f24070 */
[----:B------:R-:W-:-:S05]  /*04a0*/  @!P1 IMAD.IADD R0, R0, 0x1, -R11 ;  /* 0x0000000100009824 */ /* 0x000fca00078e0a0b */
[----:B------:R-:W-:-:S13]  /*04b0*/  ISETP.GT.U32.AND P1, PT, R11, R0, PT ;  /* 0x000000000b00720c */ /* 0x000fda0003f24070 */
[----:B------:R-:W-:Y:S02]  /*04c0*/  @!P1 IADD3 R0, PT, PT, R0, -R11, RZ ;  /* 0x8000000b00009210 */ /* 0x000fe40007ffe0ff */
[----:B------:R-:W-:-:S03]  /*04d0*/  ISETP.NE.AND P1, PT, R10, RZ, PT ;  /* 0x000000ff0a00720c */ /* 0x000fc60003f25270 */
[----:B------:R-:W-:-:S10]  /*04e0*/  @!P0 IMAD.MOV R0, RZ, RZ, -R0 ;  /* 0x000000ffff008224 */ /* 0x000fd400078e0a00 */
[----:B------:R-:W-:-:S05]  /*04f0*/  @!P1 LOP3.LUT R0, RZ, R10, RZ, 0x33, !PT ;  /* 0x0000000aff009212 */ /* 0x000fca00078e33ff */
[----:B-1----:R-:W-:-:S04]  /*0500*/  IMAD.WIDE R2, R0, 0x4, R2 ;  /* 0x0000000400027825 */ /* 0x002fc800078e0202 */
[----:B--2---:R-:W-:-:S04]  /*0510*/  FMUL R4, R4, UR6 ;  /* 0x0000000604047c20 */ /* 0x004fc80008400000 */
[----:B---3--:R-:W-:-:S05]  /*0520*/  FFMA R9, R9, UR7, R4 ;  /* 0x0000000709097c23 */ /* 0x008fca0008000004 */
[----:B------:R-:W-:Y:S01]  /*0530*/  STG.E desc[UR4][R2.64], R9 ;  /* 0x0000000902007986 */ /* 0x000fe2000c101904 */
[----:B------:R-:W-:Y:S05]  /*0540*/  EXIT ;  /* 0x000000000000794d */ /* 0x000fea0003800000 */
.L_x_0:
[----:B------:R-:W-:-:S00]  /*0550*/  BRA `(.L_x_0) ;  /* 0xfffffffc00fc7947 */ /* 0x000fc0000383ffff */
[----:B------:R-:W-:-:S00]  /*0560*/  NOP ;  /* 0x0000000000007918 */ /* 0x000fc00000000000 */
        /* <DEDUP_REMOVED lines=9> */
.L_x_2:


//--------------------- .text.add_d               --------------------------
	.section	.text.add_d,"ax",@progbits
	.align	128
        .global         add_d
        .type           add_d,@function
        .size           add_d,(.L_x_3 - add_d)
        .other          add_d,@"STO_CUDA_ENTRY STV_DEFAULT"
add_d:
.text.add_d:
        /* <DEDUP_REMOVED lines=14> */
[----:B------:R-:W2:Y:S07]  /*00e0*/  LDCU.64 UR6, c[0x0][0x398] ;  /* 0x00007300ff0677ac */ /* 0x000eae0008000a00 */
[----:B------:R-:W3:Y:S08]  /*00f0*/  I2F.RP R0, R5 ;  /* 0x0000000500007306 */ /* 0x000ef00000209400 */
[----:B-1----:R-:W1:Y:S08]  /*0100*/  MUFU.RCP R6, R6 ;  /* 0x0000000600067308 */ /* 0x002e700000001000 */
[----:B---3--:R-:W3:Y:S01]  /*0110*/  MUFU.RCP R0, R0 ;  /* 0x0000000000007308 */ /* 0x008ee20000001000 */
[----:B-1----:R-:W-:-:S07]  /*0120*/  VIADD R10, R6, 0xffffffe ;  /* 0x0ffffffe060a7836 */ /* 0x002fce0000000000 */
[----:B------:R1:W4:Y:S01]  /*0130*/  F2I.FTZ.U32.TRUNC.NTZ R11, R10 ;  /* 0x0000000a000b7305 */ /* 0x000322000021f000 */
[----:B---3--:R-:W-:Y:S01]  /*0140*/  VIADD R8, R0, 0xffffffe ;  /* 0x0ffffffe00087836 */ /* 0x008fe20000000000 */
[----:B------:R-:W-:-:S06]  /*0150*/  IABS R0, R4 ;  /* 0x0000000400007213 */ /* 0x000fcc0000000000 */
[----:B------:R3:W5:Y:S01]  /*0160*/  F2I.FTZ.U32.TRUNC.NTZ R9, R8 ;  /* 0x0000000800097305 */ /* 0x000762000021f000 */
[----:B-1----:R-:W-:Y:S01]  /*0170*/  HFMA2 R10, -RZ, RZ, 0, 0 ;  /* 0x00000000ff0a7431 */ /* 0x002fe200000001ff */
[----:B----4-:R-:W-:Y:S01]  /*0180*/  IADD3 R12, PT, PT, RZ, -R11, RZ ;  /* 0x8000000bff0c7210 */ /* 0x010fe20007ffe0ff */
[----:B---3--:R-:W-:-:S04]  /*0190*/  IMAD.MOV.U32 R8, RZ, RZ, RZ ;  /* 0x000000ffff087224 */ /* 0x008fc800078e00ff */
[----:B------:R-:W-:Y:S02]  /*01a0*/  IMAD R13, R12, R7, RZ ;  /* 0x000000070c0d7224 */ /* 0x000fe400078e02ff */
[----:B-----5:R-:W-:Y:S02]  /*01b0*/  IMAD.MOV R6, RZ, RZ, -R9 ;  /* 0x000000ffff067224 */ /* 0x020fe400078e0a09 */
        /* <DEDUP_REMOVED lines=9> */
[----:B------:R-:W1:Y:S02]  /*0250*/  LDC.64 R10, c[0x0][0x3a0] ;  /* 0x0000e800ff0a7b82 */ /* 0x000e640000000a00 */
[----:B------:R-:W-:Y:S02]  /*0260*/  ISETP.GT.U32.AND P1, PT, R7, R12, PT ;  /* 0x0000000c0700720c */ /* 0x000fe40003f24070 */
[----:B------:R-:W-:-:S04]  /*0270*/  ISETP.GT.U32.AND P0, PT, R5, R6, PT ;  /* 0x000000060500720c */ /* 0x000fc80003f04070 */
[----:B------:R-:W3:Y:S07]  /*0280*/  LDC.64 R8, c[0x0][0x388] ;  /* 0x0000e200ff087b82 */ /* 0x000eee0000000a00 */
[----:B------:R-:W-:Y:S02]  /*0290*/  @!P1 IADD3 R12, PT, PT, R12, -R7, RZ ;  /* 0x800000070c0c9210 */ /* 0x000fe40007ffe0ff */
[----:B------:R-:W-:Y:S01]  /*02a0*/  @!P0 IMAD.IADD R6, R6, 0x1, -R5 ;  /* 0x0000000106068824 */ /* 0x000fe200078e0a05 */
[----:B------:R-:W-:-:S02]  /*02b0*/  ISETP.GE.AND P0, PT, R4, RZ, PT ;  /* 0x000000ff0400720c */ /* 0x000fc40003f06270 */
[----:B------:R-:W-:Y:S02]  /*02c0*/  ISETP.GT.U32.AND P3, PT, R7, R12, PT ;  /* 0x0000000c0700720c */ /* 0x000fe40003f64070 */
[----:B------:R-:W-:Y:S02]  /*02d0*/  ISETP.GT.U32.AND P2, PT, R5, R6, PT ;  /* 0x000000060500720c */ /* 0x000fe40003f44070 */
[----:B------:R-:W-:-:S09]  /*02e0*/  ISETP.NE.AND P1, PT, R3, RZ, PT ;  /* 0x000000ff0300720c */ /* 0x000fd20003f25270 */
[----:B------:R-:W-:Y:S02]  /*02f0*/  @!P3 IADD3 R12, PT, PT, R12, -R7, RZ ;  /* 0x800000070c0cb210 */ /* 0x000fe40007ffe0ff */
[----:B------:R-:W-:Y:S02]  /*0300*/  ISETP.NE.AND P3, PT, R2, RZ, PT ;  /* 0x000000ff0200720c */ /* 0x000fe40003f65270 */
[----:B------:R-:W-:Y:S01]  /*0310*/  @!P2 IADD3 R6, PT, PT, R6, -R5, RZ ;  /* 0x800000050606a210 */ /* 0x000fe20007ffe0ff */
[----:B------:R-:W-:Y:S01]  /*0320*/  @!P0 IMAD.MOV R12, RZ, RZ, -R12 ;  /* 0x000000ffff0c8224 */ /* 0x000fe200078e0a0c */
[----:B------:R-:W-:-:S03]  /*0330*/  @!P1 LOP3.LUT R12, RZ, R3, RZ, 0x33, !PT ;  /* 0x00000003ff0c9212 */ /* 0x000fc600078e33ff */
[----:B------:R-:W-:Y:S02]  /*0340*/  IMAD.MOV.U32 R5, RZ, RZ, R6 ;  /* 0x000000ffff057224 */ /* 0x000fe400078e0006 */
[----:B-1----:R-:W-:Y:S02]  /*0350*/  IMAD.WIDE R6, R12, 0x8, R10 ;  /* 0x000000080c067825 */ /* 0x002fe400078e020a */
[----:B------:R-:W1:Y:S01]  /*0360*/  LDC R12, c[0x0][0x3b8] ;  /* 0x0000ee00ff0c7b82 */ /* 0x000e620000000800 */
[----:B------:R-:W-:Y:S02]  /*0370*/  @!P0 IADD3 R5, PT, PT, -R5, RZ, RZ ;  /* 0x000000ff05058210 */ /* 0x000fe40007ffe1ff */
[----:B------:R-:W-:Y:S02]  /*0380*/  @!P3 LOP3.LUT R5, RZ, R2, RZ, 0x33, !PT ;  /* 0x00000002ff05b212 */ /* 0x000fe400078e33ff */
[----:B0-----:R0:W2:Y:S03]  /*0390*/  LDG.E.64 R2, desc[UR4][R6.64] ;  /* 0x0000000406027981 */ /* 0x0010a6000c1e1b00 */
[----:B---3--:R-:W-:-:S06]  /*03a0*/  IMAD.WIDE R4, R5, 0x8, R8 ;  /* 0x0000000805047825 */ /* 0x008fcc00078e0208 */
[----:B------:R-:W3:Y:S01]  /*03b0*/  LDG.E.64 R4, desc[UR4][R4.64] ;  /* 0x0000000404047981 */ /* 0x000ee2000c1e1b00 */
[----:B-1----:R-:W-:-:S04]  /*03c0*/  IABS R11, R12 ;  /* 0x0000000c000b7213 */ /* 0x002fc80000000000 */
[----:B------:R-:W1:Y:S08]  /*03d0*/  I2F.RP R10, R11 ;  /* 0x0000000b000a7306 */ /* 0x000e700000209400 */
[----:B-1----:R-:W1:Y:S02]  /*03e0*/  MUFU.RCP R10, R10 ;  /* 0x0000000a000a7308 */ /* 0x002e640000001000 */
[----:B-1----:R-:W-:-:S06]  /*03f0*/  VIADD R8, R10, 0xffffffe ;  /* 0x0ffffffe0a087836 */ /* 0x002fcc0000000000 */
[----:B------:R1:W0:Y:S02]  /*0400*/  F2I.FTZ.U32.TRUNC.NTZ R9, R8 ;  /* 0x0000000800097305 */ /* 0x000224000021f000 */
[----:B-1----:R-:W-:Y:S01]  /*0410*/  IMAD.MOV.U32 R8, RZ, RZ, RZ ;  /* 0x000000ffff087224 */ /* 0x002fe200078e00ff */
[----:B0-----:R-:W-:-:S05]  /*0420*/  IADD3 R6, PT, PT, RZ, -R9, RZ ;  /* 0x80000009ff067210 */ /* 0x001fca0007ffe0ff */
[----:B------:R-:W-:-:S04]  /*0430*/  IMAD R7, R6, R11, RZ ;  /* 0x0000000b06077224 */ /* 0x000fc800078e02ff */
[----:B------:R-:W-:Y:S02]  /*0440*/  IMAD.HI.U32 R9, R9, R7, R8 ;  /* 0x0000000709097227 */ /* 0x000fe400078e0008 */
[----:B------:R-:W3:Y:S04]  /*0450*/  LDC.64 R6, c[0x0][0x380] ;  /* 0x0000e000ff067b82 */ /* 0x000ee80000000a00 */
[----:B------:R-:W-:-:S05]  /*0460*/  IMAD.HI.U32 R9, R9, R0, RZ ;  /* 0x0000000009097227 */ /* 0x000fca00078e00ff */
[----:B------:R-:W-:-:S05]  /*0470*/  IADD3 R9, PT, PT, -R9, RZ, RZ ;  /* 0x000000ff09097210 */ /* 0x000fca0007ffe1ff */
[C---:B------:R-:W-:Y:S02]  /*0480*/  IMAD R0, R11.reuse, R9, R0 ;  /* 0x000000090b007224 */ /* 0x040fe400078e0200 */
[----:B------:R-:W0:Y:S03]  /*0490*/  LDC.64 R8, c[0x0][0x3b0] ;  /* 0x0000ec00ff087b82 */ /* 0x000e260000000a00 */
[----:B------:R-:W-:-:S13]  /*04a0*/  ISETP.GT.U32.AND P1, PT, R11, R0, PT ;  /* 0x000000000b00720c */ /* 0x000fda0003f24070 */
[----:B------:R-:W-:Y:S01]  /*04b0*/  @!P1 IMAD.IADD R0, R0, 0x1, -R11 ;  /* 0x0000000100009824 */ /* 0x000fe200078e0a0b */
[----:B------:R-:W-:-:S04]  /*04c0*/  ISETP.NE.AND P1, PT, R12, RZ, PT ;  /* 0x000000ff0c00720c */ /* 0x000fc80003f25270 */
[----:B------:R-:W-:-:S13]  /*04d0*/  ISETP.GT.U32.AND P2, PT, R11, R0, PT ;  /* 0x000000000b00720c */ /* 0x000fda0003f44070 */
[----:B------:R-:W-:-:S05]  /*04e0*/  @!P2 IADD3 R0, PT, PT, R0, -R11, RZ ;  /* 0x8000000b0000a210 */ /* 0x000fca0007ffe0ff */
[----:B------:R-:W-:Y:S01]  /*04f0*/  @!P0 IMAD.MOV R0, RZ, RZ, -R0 ;  /* 0x000000ffff008224 */ /* 0x000fe200078e0a00 */
[----:B------:R-:W-:Y:S01]  /*0500*/  @!P1 LOP3.LUT R0, RZ, R12, RZ, 0x33, !PT ;  /* 0x0000000cff009212 */ /* 0x000fe200078e33ff */
[----:B--2---:R-:W-:-:S08]  /*0510*/  DMUL R2, R2, UR6 ;  /* 0x0000000602027c28 */ /* 0x004fd00008000000 */
[----:B---3--:R-:W-:Y:S01]  /*0520*/  DFMA R2, R4, R6, R2 ;  /* 0x000000060402722b */ /* 0x008fe20000000002 */
[----:B0-----:R-:W-:-:S06]  /*0530*/  IMAD.WIDE R4, R0, 0x8, R8 ;  /* 0x0000000800047825 */ /* 0x001fcc00078e0208 */
[----:B------:R-:W-:Y:S01]  /*0540*/  STG.E.64 desc[UR4][R4.64], R2 ;  /* 0x0000000204007986 */ /* 0x000fe2000c101b04 */
[----:B------:R-:W-:Y:S05]  /*0550*/  EXIT ;  /* 0x000000000000794d */ /* 0x000fea0003800000 */
.L_x_1:
        /* <DEDUP_REMOVED lines=10> */
.L_x_3:


//--------------------- .nv.shared.reserved.0     --------------------------
	.section	.nv.shared.reserved.0,"aw",@nobits
	.weak		__nv_reservedSMEM_offset_0_alias
	.size		__nv_reservedSMEM_offset_0_alias, 0, 64
	.other		__nv_reservedSMEM_offset_0_alias,@"STO_CUDA_RESERVED_SHARED STV_DEFAULT"
__nv_reservedSMEM_offset_0_alias:
	.zero		0
	.zero		64


//--------------------- .nv.constant0.add_f       --------------------------
	.section	.nv.constant0.add_f,"a",@progbits
	.sectionflags	@""
	.align	4
.nv.constant0.add_f:
	.zero		948


//--------------------- .nv.constant0.add_d       --------------------------
	.section	.nv.constant0.add_d,"a",@progbits
	.sectionflags	@""
	.align	4
.nv.constant0.add_d:
	.zero		956


//--------------------- SYMBOLS --------------------------

	.type		.nv.reservedSmem.offset0,@object
	.size		.nv.reservedSmem.offset0,0x4
